//
// Generated by NVIDIA NVVM Compiler
//
// Compiler Build ID: CL-36424714
// Cuda compilation tools, release 13.0, V13.0.88
// Based on NVVM 20.0.0
//

.version 9.0
.target sm_100
.address_size 64

	// .globl	_Z17incrementVariablePi

.visible .entry _Z17incrementVariablePi(
	.param .u64 .ptr .align 1 _Z17incrementVariablePi_param_0
)
{
	.reg .b32 	%r<2>;
	.reg .b64 	%rd<3>;

	ld.param.u64 	%rd1, [_Z17incrementVariablePi_param_0];
	cvta.to.global.u64 	%rd2, %rd1;
	atom.global.add.u32 	%r1, [%rd2], 1;
	ret;

}


// ===== COMPILED SASS (sm_100) =====

	.target	sm_100

	.elftype	@"ET_EXEC"


//--------------------- .note.nv.tkinfo           --------------------------
	.section	.note.nv.tkinfo,"",@"SHT_NOTE"
	.sectionflags	@"SHF_NOTE_NV_TKINFO"
	.tkinfo
        /*0018*/ 	.word	0x00000002
        /*0030*/ 	.string	""
        /*0030*/ 	.string	"ptxas"
        /*0030*/ 	.string	"Cuda compilation tools, release 13.0, V13.0.88"
        /*0030*/ 	.string	"Build cuda_13.0.r13.0/compiler.36424714_0"
        /*0030*/ 	.string	"-arch sm_100 -m 64 "



//--------------------- .note.nv.cuinfo           --------------------------
	.section	.note.nv.cuinfo,"",@"SHT_NOTE"
	.sectionflags	@"SHF_NOTE_NV_CUINFO"
        /*0018*/ 	.short	0x0002
        /*001a*/ 	.short	0x0064
        /*001c*/ 	.short	0x0082
	.zero		2


//--------------------- .nv.info                  --------------------------
	.section	.nv.info,"",@"SHT_CUDA_INFO"
	.align	4


	//----- nvinfo : EIATTR_REGCOUNT
	.align		4
        /*0000*/ 	.byte	0x04, 0x2f
        /*0002*/ 	.short	(.L_1 - .L_0)
	.align		4
.L_0:
        /*0004*/ 	.word	index@(_Z17incrementVariablePi)
        /*0008*/ 	.word	0x00000008


	//----- nvinfo : EIATTR_FRAME_SIZE
	.align		4
.L_1:
        /*000c*/ 	.byte	0x04, 0x11
        /*000e*/ 	.short	(.L_3 - .L_2)
	.align		4
.L_2:
        /*0010*/ 	.word	index@(_Z17incrementVariablePi)
        /*0014*/ 	.word	0x00000000


	//----- nvinfo : EIATTR_MIN_STACK_SIZE
	.align		4
.L_3:
        /*0018*/ 	.byte	0x04, 0x12
        /*001a*/ 	.short	(.L_5 - .L_4)
	.align		4
.L_4:
        /*001c*/ 	.word	index@(_Z17incrementVariablePi)
        /*0020*/ 	.word	0x00000000
.L_5:


//--------------------- .nv.compat                --------------------------
	.section	.nv.compat,"",@"SHT_CUDA_COMPAT_INFO"
	.align	4
        /*0000*/ 	.byte	0x02, 0x09, 0x00, 0x00, 0x02, 0x02, 0x01, 0x00, 0x02, 0x05, 0x05, 0x00, 0x03, 0x07, 0x01, 0x01
        /*0010*/ 	.byte	0x02, 0x03, 0x00, 0x00, 0x02, 0x06, 0x01, 0x00, 0x04, 0x0b, 0x08, 0x00, 0x09, 0x00, 0x00, 0x00
        /*0020*/ 	.byte	0x00, 0x00, 0x00, 0x00


//--------------------- .nv.info._Z17incrementVariablePi --------------------------
	.section	.nv.info._Z17incrementVariablePi,"",@"SHT_CUDA_INFO"
	.sectionflags	@""
	.align	4


	//----- nvinfo : EIATTR_CUDA_API_VERSION
	.align		4
        /*0000*/ 	.byte	0x04, 0x37
        /*0002*/ 	.short	(.L_7 - .L_6)
.L_6:
        /*0004*/ 	.word	0x00000082


	//----- nvinfo : EIATTR_KPARAM_INFO
	.align		4
.L_7:
        /*0008*/ 	.byte	0x04, 0x17
        /*000a*/ 	.short	(.L_9 - .L_8)
.L_8:
        /*000c*/ 	.word	0x00000000
        /*0010*/ 	.short	0x0000
        /*0012*/ 	.short	0x0000
        /*0014*/ 	.byte	0x00, 0xf5, 0x21, 0x00


	//----- nvinfo : EIATTR_SPARSE_MMA_MASK
	.align		4
.L_9:
        /*0018*/ 	.byte	0x03, 0x50
        /*001a*/ 	.short	0x0000


	//----- nvinfo : EIATTR_MAXREG_COUNT
	.align		4
        /*001c*/ 	.byte	0x03, 0x1b
        /*001e*/ 	.short	0x00ff


	//----- nvinfo : EIATTR_MERCURY_ISA_VERSION
	.align		4
        /*0020*/ 	.byte	0x03, 0x5f
        /*0022*/ 	.short	0x0101


	//----- nvinfo : EIATTR_INT_WARP_WIDE_INSTR_OFFSETS
	.align		4
        /*0024*/ 	.byte	0x04, 0x31
        /*0026*/ 	.short	(.L_11 - .L_10)


	//   ....[0]....
.L_10:
        /*0028*/ 	.word	0x00000030


	//----- nvinfo : EIATTR_VRC_CTA_INIT_COUNT
	.align		4
.L_11:
        /*002c*/ 	.byte	0x02, 0x4a
	.zero		1
	.zero		1


	//----- nvinfo : EIATTR_EXIT_INSTR_OFFSETS
	.align		4
        /*0030*/ 	.byte	0x04, 0x1c
        /*0032*/ 	.short	(.L_13 - .L_12)


	//   ....[0]....
.L_12:
        /*0034*/ 	.word	0x00000090


	//----- nvinfo : EIATTR_CBANK_PARAM_SIZE
	.align		4
.L_13:
        /*0038*/ 	.byte	0x03, 0x19
        /*003a*/ 	.short	0x0008


	//----- nvinfo : EIATTR_PARAM_CBANK
	.align		4
        /*003c*/ 	.byte	0x04, 0x0a
        /*003e*/ 	.short	(.L_15 - .L_14)
	.align		4
.L_14:
        /*0040*/ 	.word	index@(.nv.constant0._Z17incrementVariablePi)
        /*0044*/ 	.short	0x0380
        /*0046*/ 	.short	0x0008


	//----- nvinfo : EIATTR_SW_WAR
	.align		4
.L_15:
        /*0048*/ 	.byte	0x04, 0x36
        /*004a*/ 	.short	(.L_17 - .L_16)
.L_16:
        /*004c*/ 	.word	0x00000008
.L_17:


//--------------------- .nv.callgraph             --------------------------
	.section	.nv.callgraph,"",@"SHT_CUDA_CALLGRAPH"
	.align	4
	.sectionentsize	8
	.align		4
        /*0000*/ 	.word	0x00000000
	.align		4
        /*0004*/ 	.word	0xffffffff
	.align		4
        /*0008*/ 	.word	0x00000000
	.align		4
        /*000c*/ 	.word	0xfffffffe
	.align		4
        /*0010*/ 	.word	0x00000000
	.align		4
        /*0014*/ 	.word	0xfffffffd
	.align		4
        /*0018*/ 	.word	0x00000000
	.align		4
        /*001c*/ 	.word	0xfffffffc


//--------------------- .text._Z17incrementVariablePi --------------------------
	.section	.text._Z17incrementVariablePi,"ax",@progbits
	.align	128
        .global         _Z17incrementVariablePi
        .type           _Z17incrementVariablePi,@function
        .size           _Z17incrementVariablePi,(.L_x_1 - _Z17incrementVariablePi)
        .other          _Z17incrementVariablePi,@"STO_CUDA_ENTRY STV_DEFAULT"
_Z17incrementVariablePi:
.text._Z17incrementVariablePi:
[----:B------:R-:W-:Y:S01]  /*0000*/  LDC R1, c[0x0][0x37c] ;  /* 0x0000df00ff017b82 */ /* 0x000fe20000000800 */
[----:B------:R-:W0:Y:S07]  /*0010*/  S2R R0, SR_LANEID ;  /* 0x0000000000007919 */ /* 0x000e2e0000000000 */
[----:B------:R-:W1:Y:S01]  /*0020*/  LDC.64 R2, c[0x0][0x380] ;  /* 0x0000e000ff027b82 */ /* 0x000e620000000a00 */
[----:B------:R-:W-:Y:S01]  /*0030*/  VOTEU.ANY UR6, UPT, PT ;  /* 0x0000000000067886 */ /* 0x000fe200038e0100 */
[----:B------:R-:W1:Y:S01]  /*0040*/  LDCU.64 UR4, c[0x0][0x358] ;  /* 0x00006b00ff0477ac */ /* 0x000e620008000a00 */
[----:B------:R-:W1:Y:S01]  /*0050*/  POPC R5, UR6 ;  /* 0x0000000600057d09 */ /* 0x000e620008000000 */
[----:B------:R-:W-:-:S06]  /*0060*/  UFLO.U32 UR7, UR6 ;  /* 0x00000006000772bd */ /* 0x000fcc00080e0000 */
[----:B0-----:R-:W-:-:S13]  /*0070*/  ISETP.EQ.U32.AND P0, PT, R0, UR7, PT ;  /* 0x0000000700007c0c */ /* 0x001fda000bf02070 */
[----:B-1----:R-:W-:Y:S01]  /*0080*/  @P0 REDG.E.ADD.STRONG.GPU desc[UR4][R2.64], R5 ;  /* 0x000000050200098e */ /* 0x002fe2000c12e104 */
[----:B------:R-:W-:Y:S05]  /*0090*/  EXIT ;  /* 0x000000000000794d */ /* 0x000fea0003800000 */
.L_x_0:
[----:B------:R-:W-:-:S00]  /*00a0*/  BRA `(.L_x_0) ;  /* 0xfffffffc00fc7947 */ /* 0x000fc0000383ffff */
[----:B------:R-:W-:-:S00]  /*00b0*/  NOP ;  /* 0x0000000000007918 */ /* 0x000fc00000000000 */
        /* <DEDUP_REMOVED lines=12> */
.L_x_1:


//--------------------- .nv.shared.reserved.0     --------------------------
	.section	.nv.shared.reserved.0,"aw",@nobits
	.weak		__nv_reservedSMEM_offset_0_alias
	.size		__nv_reservedSMEM_offset_0_alias, 0, 64
	.other		__nv_reservedSMEM_offset_0_alias,@"STO_CUDA_RESERVED_SHARED STV_DEFAULT"
__nv_reservedSMEM_offset_0_alias:
	.zero		0
	.zero		64


//--------------------- .nv.constant0._Z17incrementVariablePi --------------------------
	.section	.nv.constant0._Z17incrementVariablePi,"a",@progbits
	.sectionflags	@""
	.align	4
.nv.constant0._Z17incrementVariablePi:
	.zero		904


//--------------------- SYMBOLS --------------------------

	.type		.nv.reservedSmem.offset0,@object
	.size		.nv.reservedSmem.offset0,0x4
